//
// Generated by NVIDIA NVVM Compiler
//
// Compiler Build ID: CL-36424714
// Cuda compilation tools, release 13.0, V13.0.88
// Based on NVVM 20.0.0
//

.version 9.0
.target sm_100
.address_size 64

	// .globl	_Z13kernel_updateP6float4S0_S0_S0_Pfm

.visible .entry _Z13kernel_updateP6float4S0_S0_S0_Pfm(
	.param .u64 .ptr .align 1 _Z13kernel_updateP6float4S0_S0_S0_Pfm_param_0,
	.param .u64 .ptr .align 1 _Z13kernel_updateP6float4S0_S0_S0_Pfm_param_1,
	.param .u64 .ptr .align 1 _Z13kernel_updateP6float4S0_S0_S0_Pfm_param_2,
	.param .u64 .ptr .align 1 _Z13kernel_updateP6float4S0_S0_S0_Pfm_param_3,
	.param .u64 .ptr .align 1 _Z13kernel_updateP6float4S0_S0_S0_Pfm_param_4,
	.param .u64 _Z13kernel_updateP6float4S0_S0_S0_Pfm_param_5
)
{
	.reg .pred 	%p<2>;
	.reg .b32 	%r<5>;
	.reg .b32 	%f<41>;
	.reg .b64 	%rd<14>;
	.reg .b64 	%fd<6>;

	ld.param.u64 	%rd2, [_Z13kernel_updateP6float4S0_S0_S0_Pfm_param_0];
	ld.param.u64 	%rd3, [_Z13kernel_updateP6float4S0_S0_S0_Pfm_param_1];
	ld.param.u64 	%rd4, [_Z13kernel_updateP6float4S0_S0_S0_Pfm_param_4];
	ld.param.u64 	%rd5, [_Z13kernel_updateP6float4S0_S0_S0_Pfm_param_5];
	mov.u32 	%r1, %tid.x;
	mov.u32 	%r2, %ctaid.x;
	mov.u32 	%r3, %ntid.x;
	mad.lo.s32 	%r4, %r2, %r3, %r1;
	cvt.u64.u32 	%rd1, %r4;
	setp.le.u64 	%p1, %rd5, %rd1;
	@%p1 bra 	$L__BB0_2;
	cvta.to.global.u64 	%rd6, %rd2;
	cvta.to.global.u64 	%rd7, %rd4;
	cvta.to.global.u64 	%rd8, %rd3;
	shl.b64 	%rd9, %rd1, 4;
	add.s64 	%rd10, %rd6, %rd9;
	ld.global.v4.f32 	{%f1, %f2, %f3, %f4}, [%rd10];
	mul.f32 	%f5, %f2, %f2;
	fma.rn.f32 	%f6, %f1, %f1, %f5;
	fma.rn.f32 	%f7, %f3, %f3, %f6;
	sqrt.rn.f32 	%f8, %f7;
	max.f32 	%f9, %f8, 0f40A00000;
	min.f32 	%f10, %f9, 0f41F00000;
	shl.b64 	%rd11, %rd1, 2;
	add.s64 	%rd12, %rd7, %rd11;
	ld.global.f32 	%f11, [%rd12];
	cvt.f64.f32 	%fd1, %f11;
	mul.f64 	%fd2, %fd1, 0d3FA47AE147AE147B;
	mul.f64 	%fd3, %fd2, 0d408F400000000000;
	mul.f32 	%f12, %f10, %f10;
	cvt.f64.f32 	%fd4, %f12;
	div.rn.f64 	%fd5, %fd3, %fd4;
	cvt.rn.f32.f64 	%f13, %fd5;
	fma.rn.f32 	%f14, %f4, %f4, %f7;
	rsqrt.approx.f32 	%f15, %f14;
	mul.f32 	%f16, %f15, %f13;
	mul.f32 	%f17, %f16, %f1;
	div.rn.f32 	%f18, %f17, %f11;
	mul.f32 	%f19, %f16, %f2;
	div.rn.f32 	%f20, %f19, %f11;
	mul.f32 	%f21, %f16, %f3;
	div.rn.f32 	%f22, %f21, %f11;
	add.s64 	%rd13, %rd8, %rd9;
	.pragma "used_bytes_mask 4095";
	ld.global.v4.f32 	{%f23, %f24, %f25, %f26}, [%rd13];
	mul.f32 	%f27, %f18, 0f3D4CCCCD;
	sub.f32 	%f28, %f23, %f27;
	mul.f32 	%f29, %f20, 0f3D4CCCCD;
	sub.f32 	%f30, %f24, %f29;
	mul.f32 	%f31, %f22, 0f3D4CCCCD;
	sub.f32 	%f32, %f25, %f31;
	mov.f32 	%f33, 0f3F800000;
	st.global.v4.f32 	[%rd13], {%f28, %f30, %f32, %f33};
	.pragma "used_bytes_mask 4095";
	ld.global.v4.f32 	{%f34, %f35, %f36, %f37}, [%rd10];
	fma.rn.f32 	%f38, %f28, 0f3D4CCCCD, %f34;
	fma.rn.f32 	%f39, %f30, 0f3D4CCCCD, %f35;
	fma.rn.f32 	%f40, %f32, 0f3D4CCCCD, %f36;
	st.global.v4.f32 	[%rd10], {%f38, %f39, %f40, %f33};
$L__BB0_2:
	ret;

}


// ===== COMPILED SASS (sm_100) =====

	.target	sm_100

	.elftype	@"ET_EXEC"


//--------------------- .note.nv.tkinfo           --------------------------
	.section	.note.nv.tkinfo,"",@"SHT_NOTE"
	.sectionflags	@"SHF_NOTE_NV_TKINFO"
	.tkinfo
        /*0018*/ 	.word	0x00000002
        /*0030*/ 	.string	""
        /*0030*/ 	.string	"ptxas"
        /*0030*/ 	.string	"Cuda compilation tools, release 13.0, V13.0.88"
        /*0030*/ 	.string	"Build cuda_13.0.r13.0/compiler.36424714_0"
        /*0030*/ 	.string	"-arch sm_100 -m 64 "



//--------------------- .note.nv.cuinfo           --------------------------
	.section	.note.nv.cuinfo,"",@"SHT_NOTE"
	.sectionflags	@"SHF_NOTE_NV_CUINFO"
        /*0018*/ 	.short	0x0002
        /*001a*/ 	.short	0x0064
        /*001c*/ 	.short	0x0082
	.zero		2


//--------------------- .nv.info                  --------------------------
	.section	.nv.info,"",@"SHT_CUDA_INFO"
	.align	4


	//----- nvinfo : EIATTR_REGCOUNT
	.align		4
        /*0000*/ 	.byte	0x04, 0x2f
        /*0002*/ 	.short	(.L_1 - .L_0)
	.align		4
.L_0:
        /*0004*/ 	.word	index@(_Z13kernel_updateP6float4S0_S0_S0_Pfm)
        /*0008*/ 	.word	0x00000020


	//----- nvinfo : EIATTR_FRAME_SIZE
	.align		4
.L_1:
        /*000c*/ 	.byte	0x04, 0x11
        /*000e*/ 	.short	(.L_3 - .L_2)
	.align		4
.L_2:
        /*0010*/ 	.word	index@($__internal_2_$__cuda_sm3x_div_rn_noftz_f32_slowpath)
        /*0014*/ 	.word	0x00000000


	//----- nvinfo : EIATTR_FRAME_SIZE
	.align		4
.L_3:
        /*0018*/ 	.byte	0x04, 0x11
        /*001a*/ 	.short	(.L_5 - .L_4)
	.align		4
.L_4:
        /*001c*/ 	.word	index@($__internal_1_$__cuda_sm20_sqrt_rn_f32_slowpath)
        /*0020*/ 	.word	0x00000000


	//----- nvinfo : EIATTR_FRAME_SIZE
	.align		4
.L_5:
        /*0024*/ 	.byte	0x04, 0x11
        /*0026*/ 	.short	(.L_7 - .L_6)
	.align		4
.L_6:
        /*0028*/ 	.word	index@($__internal_0_$__cuda_sm20_div_rn_f64_full)
        /*002c*/ 	.word	0x00000000


	//----- nvinfo : EIATTR_FRAME_SIZE
	.align		4
.L_7:
        /*0030*/ 	.byte	0x04, 0x11
        /*0032*/ 	.short	(.L_9 - .L_8)
	.align		4
.L_8:
        /*0034*/ 	.word	index@(_Z13kernel_updateP6float4S0_S0_S0_Pfm)
        /*0038*/ 	.word	0x00000000


	//----- nvinfo : EIATTR_MIN_STACK_SIZE
	.align		4
.L_9:
        /*003c*/ 	.byte	0x04, 0x12
        /*003e*/ 	.short	(.L_11 - .L_10)
	.align		4
.L_10:
        /*0040*/ 	.word	index@(_Z13kernel_updateP6float4S0_S0_S0_Pfm)
        /*0044*/ 	.word	0x00000000
.L_11:


//--------------------- .nv.compat                --------------------------
	.section	.nv.compat,"",@"SHT_CUDA_COMPAT_INFO"
	.align	4
        /*0000*/ 	.byte	0x02, 0x09, 0x00, 0x00, 0x02, 0x02, 0x01, 0x00, 0x02, 0x05, 0x05, 0x00, 0x03, 0x07, 0x01, 0x01
        /*0010*/ 	.byte	0x02, 0x03, 0x00, 0x00, 0x02, 0x06, 0x01, 0x00, 0x04, 0x0b, 0x08, 0x00, 0x01, 0x00, 0x00, 0x00
        /*0020*/ 	.byte	0x00, 0x00, 0x00, 0x00


//--------------------- .nv.info._Z13kernel_updateP6float4S0_S0_S0_Pfm --------------------------
	.section	.nv.info._Z13kernel_updateP6float4S0_S0_S0_Pfm,"",@"SHT_CUDA_INFO"
	.sectionflags	@""
	.align	4


	//----- nvinfo : EIATTR_CUDA_API_VERSION
	.align		4
        /*0000*/ 	.byte	0x04, 0x37
        /*0002*/ 	.short	(.L_13 - .L_12)
.L_12:
        /*0004*/ 	.word	0x00000082


	//----- nvinfo : EIATTR_KPARAM_INFO
	.align		4
.L_13:
        /*0008*/ 	.byte	0x04, 0x17
        /*000a*/ 	.short	(.L_15 - .L_14)
.L_14:
        /*000c*/ 	.word	0x00000000
        /*0010*/ 	.short	0x0005
        /*0012*/ 	.short	0x0028
        /*0014*/ 	.byte	0x00, 0xf0, 0x21, 0x00


	//----- nvinfo : EIATTR_KPARAM_INFO
	.align		4
.L_15:
        /*0018*/ 	.byte	0x04, 0x17
        /*001a*/ 	.short	(.L_17 - .L_16)
.L_16:
        /*001c*/ 	.word	0x00000000
        /*0020*/ 	.short	0x0004
        /*0022*/ 	.short	0x0020
        /*0024*/ 	.byte	0x00, 0xf5, 0x21, 0x00


	//----- nvinfo : EIATTR_KPARAM_INFO
	.align		4
.L_17:
        /*0028*/ 	.byte	0x04, 0x17
        /*002a*/ 	.short	(.L_19 - .L_18)
.L_18:
        /*002c*/ 	.word	0x00000000
        /*0030*/ 	.short	0x0003
        /*0032*/ 	.short	0x0018
        /*0034*/ 	.byte	0x00, 0xf5, 0x21, 0x00


	//----- nvinfo : EIATTR_KPARAM_INFO
	.align		4
.L_19:
        /*0038*/ 	.byte	0x04, 0x17
        /*003a*/ 	.short	(.L_21 - .L_20)
.L_20:
        /*003c*/ 	.word	0x00000000
        /*0040*/ 	.short	0x0002
        /*0042*/ 	.short	0x0010
        /*0044*/ 	.byte	0x00, 0xf5, 0x21, 0x00


	//----- nvinfo : EIATTR_KPARAM_INFO
	.align		4
.L_21:
        /*0048*/ 	.byte	0x04, 0x17
        /*004a*/ 	.short	(.L_23 - .L_22)
.L_22:
        /*004c*/ 	.word	0x00000000
        /*0050*/ 	.short	0x0001
        /*0052*/ 	.short	0x0008
        /*0054*/ 	.byte	0x00, 0xf5, 0x21, 0x00


	//----- nvinfo : EIATTR_KPARAM_INFO
	.align		4
.L_23:
        /*0058*/ 	.byte	0x04, 0x17
        /*005a*/ 	.short	(.L_25 - .L_24)
.L_24:
        /*005c*/ 	.word	0x00000000
        /*0060*/ 	.short	0x0000
        /*0062*/ 	.short	0x0000
        /*0064*/ 	.byte	0x00, 0xf5, 0x21, 0x00


	//----- nvinfo : EIATTR_SPARSE_MMA_MASK
	.align		4
.L_25:
        /*0068*/ 	.byte	0x03, 0x50
        /*006a*/ 	.short	0x0000


	//----- nvinfo : EIATTR_MAXREG_COUNT
	.align		4
        /*006c*/ 	.byte	0x03, 0x1b
        /*006e*/ 	.short	0x00ff


	//----- nvinfo : EIATTR_MERCURY_ISA_VERSION
	.align		4
        /*0070*/ 	.byte	0x03, 0x5f
        /*0072*/ 	.short	0x0101


	//----- nvinfo : EIATTR_UNUSED_LOAD_BYTE_OFFSET
	.align		4
        /*0074*/ 	.byte	0x04, 0x44
        /*0076*/ 	.short	(.L_27 - .L_26)


	//   ....[0]....
.L_26:
        /*0078*/ 	.word	0x00000780
        /*007c*/ 	.word	0x00000fff


	//   ....[1]....
        /*0080*/ 	.word	0x000007e0
        /*0084*/ 	.word	0x00000fff


	//----- nvinfo : EIATTR_VRC_CTA_INIT_COUNT
	.align		4
.L_27:
        /*0088*/ 	.byte	0x02, 0x4a
	.zero		1
	.zero		1


	//----- nvinfo : EIATTR_EXIT_INSTR_OFFSETS
	.align		4
        /*008c*/ 	.byte	0x04, 0x1c
        /*008e*/ 	.short	(.L_29 - .L_28)


	//   ....[0]....
.L_28:
        /*0090*/ 	.word	0x00000080


	//   ....[1]....
        /*0094*/ 	.word	0x00000840


	//----- nvinfo : EIATTR_CRS_STACK_SIZE
	.align		4
.L_29:
        /*0098*/ 	.byte	0x04, 0x1e
        /*009a*/ 	.short	(.L_31 - .L_30)
.L_30:
        /*009c*/ 	.word	0x00000000


	//----- nvinfo : EIATTR_CBANK_PARAM_SIZE
	.align		4
.L_31:
        /*00a0*/ 	.byte	0x03, 0x19
        /*00a2*/ 	.short	0x0030


	//----- nvinfo : EIATTR_PARAM_CBANK
	.align		4
        /*00a4*/ 	.byte	0x04, 0x0a
        /*00a6*/ 	.short	(.L_33 - .L_32)
	.align		4
.L_32:
        /*00a8*/ 	.word	index@(.nv.constant0._Z13kernel_updateP6float4S0_S0_S0_Pfm)
        /*00ac*/ 	.short	0x0380
        /*00ae*/ 	.short	0x0030


	//----- nvinfo : EIATTR_SW_WAR
	.align		4
.L_33:
        /*00b0*/ 	.byte	0x04, 0x36
        /*00b2*/ 	.short	(.L_35 - .L_34)
.L_34:
        /*00b4*/ 	.word	0x00000008
.L_35:


//--------------------- .nv.callgraph             --------------------------
	.section	.nv.callgraph,"",@"SHT_CUDA_CALLGRAPH"
	.align	4
	.sectionentsize	8
	.align		4
        /*0000*/ 	.word	0x00000000
	.align		4
        /*0004*/ 	.word	0xffffffff
	.align		4
        /*0008*/ 	.word	0x00000000
	.align		4
        /*000c*/ 	.word	0xfffffffe
	.align		4
        /*0010*/ 	.word	0x00000000
	.align		4
        /*0014*/ 	.word	0xfffffffd
	.align		4
        /*0018*/ 	.word	0x00000000
	.align		4
        /*001c*/ 	.word	0xfffffffc


//--------------------- .text._Z13kernel_updateP6float4S0_S0_S0_Pfm --------------------------
	.section	.text._Z13kernel_updateP6float4S0_S0_S0_Pfm,"ax",@progbits
	.align	128
        .global         _Z13kernel_updateP6float4S0_S0_S0_Pfm
        .type           _Z13kernel_updateP6float4S0_S0_S0_Pfm,@function
        .size           _Z13kernel_updateP6float4S0_S0_S0_Pfm,(.L_x_31 - _Z13kernel_updateP6float4S0_S0_S0_Pfm)
        .other          _Z13kernel_updateP6float4S0_S0_S0_Pfm,@"STO_CUDA_ENTRY STV_DEFAULT"
_Z13kernel_updateP6float4S0_S0_S0_Pfm:
.text._Z13kernel_updateP6float4S0_S0_S0_Pfm:
[----:B------:R-:W-:Y:S01]  /*0000*/  LDC R1, c[0x0][0x37c] ;  /* 0x0000df00ff017b82 */ /* 0x000fe20000000800 */
[----:B------:R-:W0:Y:S07]  /*0010*/  S2R R0, SR_TID.X ;  /* 0x0000000000007919 */ /* 0x000e2e0000002100 */
[----:B------:R-:W0:Y:S01]  /*0020*/  S2UR UR4, SR_CTAID.X ;  /* 0x00000000000479c3 */ /* 0x000e220000002500 */
[----:B------:R-:W1:Y:S07]  /*0030*/  LDCU.64 UR6, c[0x0][0x3a8] ;  /* 0x00007500ff0677ac */ /* 0x000e6e0008000a00 */
[----:B------:R-:W0:Y:S02]  /*0040*/  LDC R3, c[0x0][0x360] ;  /* 0x0000d800ff037b82 */ /* 0x000e240000000800 */
[----:B0-----:R-:W-:-:S05]  /*0050*/  IMAD R0, R3, UR4, R0 ;  /* 0x0000000403007c24 */ /* 0x001fca000f8e0200 */
[----:B-1----:R-:W-:-:S04]  /*0060*/  ISETP.GE.U32.AND P0, PT, R0, UR6, PT ;  /* 0x0000000600007c0c */ /* 0x002fc8000bf06070 */
[----:B------:R-:W-:-:S13]  /*0070*/  ISETP.GE.U32.AND.EX P0, PT, RZ, UR7, PT, P0 ;  /* 0x00000007ff007c0c */ /* 0x000fda000bf06100 */
[----:B------:R-:W-:Y:S05]  /*0080*/  @P0 EXIT ;  /* 0x000000000000094d */ /* 0x000fea0003800000 */
[----:B------:R-:W0:Y:S01]  /*0090*/  LDCU.64 UR6, c[0x0][0x380] ;  /* 0x00007000ff0677ac */ /* 0x000e220008000a00 */
[----:B------:R-:W-:Y:S01]  /*00a0*/  IMAD.SHL.U32 R2, R0, 0x10, RZ ;  /* 0x0000001000027824 */ /* 0x000fe200078e00ff */
[----:B------:R-:W-:Y:S01]  /*00b0*/  SHF.R.U32.HI R3, RZ, 0x1c, R0 ;  /* 0x0000001cff037819 */ /* 0x000fe20000011600 */
[----:B------:R-:W1:Y:S03]  /*00c0*/  LDCU.64 UR4, c[0x0][0x358] ;  /* 0x00006b00ff0477ac */ /* 0x000e660008000a00 */
[----:B0-----:R-:W-:-:S04]  /*00d0*/  IADD3 R6, P0, PT, R2, UR6, RZ ;  /* 0x0000000602067c10 */ /* 0x001fc8000ff1e0ff */
[----:B------:R-:W-:-:S05]  /*00e0*/  IADD3.X R7, PT, PT, R3, UR7, RZ, P0, !PT ;  /* 0x0000000703077c10 */ /* 0x000fca00087fe4ff */
[----:B-1----:R-:W2:Y:S01]  /*00f0*/  LDG.E.128 R8, desc[UR4][R6.64] ;  /* 0x0000000406087981 */ /* 0x002ea2000c1e1d00 */
[----:B------:R-:W-:Y:S01]  /*0100*/  BSSY.RECONVERGENT B0, `(.L_x_0) ;  /* 0x0000010000007945 */ /* 0x000fe20003800200 */
[----:B--2---:R-:W-:-:S04]  /*0110*/  FMUL R5, R9, R9 ;  /* 0x0000000909057220 */ /* 0x004fc80000400000 */
[----:B------:R-:W-:-:S04]  /*0120*/  FFMA R5, R8, R8, R5 ;  /* 0x0000000808057223 */ /* 0x000fc80000000005 */
[----:B------:R-:W-:-:S04]  /*0130*/  FFMA R4, R10, R10, R5 ;  /* 0x0000000a0a047223 */ /* 0x000fc80000000005 */
[----:B------:R-:W-:Y:S01]  /*0140*/  VIADD R12, R4, 0xf3000000 ;  /* 0xf3000000040c7836 */ /* 0x000fe20000000000 */
[----:B------:R0:W1:Y:S04]  /*0150*/  MUFU.RSQ R5, R4 ;  /* 0x0000000400057308 */ /* 0x0000680000001400 */
[----:B------:R-:W-:-:S13]  /*0160*/  ISETP.GT.U32.AND P0, PT, R12, 0x727fffff, PT ;  /* 0x727fffff0c00780c */ /* 0x000fda0003f04070 */
[----:B01----:R-:W-:Y:S05]  /*0170*/  @!P0 BRA `(.L_x_1) ;  /* 0x0000000000108947 */ /* 0x003fea0003800000 */
[----:B------:R-:W-:-:S07]  /*0180*/  MOV R16, 0x1a0 ;  /* 0x000001a000107802 */ /* 0x000fce0000000f00 */
[----:B------:R-:W-:Y:S05]  /*0190*/  CALL.REL.NOINC `($__internal_1_$__cuda_sm20_sqrt_rn_f32_slowpath) ;  /* 0x0000000c00207944 */ /* 0x000fea0003c00000 */
[----:B------:R-:W-:Y:S01]  /*01a0*/  IMAD.MOV.U32 R12, RZ, RZ, R5 ;  /* 0x000000ffff0c7224 */ /* 0x000fe200078e0005 */
[----:B------:R-:W-:Y:S06]  /*01b0*/  BRA `(.L_x_2) ;  /* 0x0000000000107947 */ /* 0x000fec0003800000 */
.L_x_1:
[----:B------:R-:W-:Y:S01]  /*01c0*/  FMUL.FTZ R13, R4, R5 ;  /* 0x00000005040d7220 */ /* 0x000fe20000410000 */
[----:B------:R-:W-:-:S03]  /*01d0*/  FMUL.FTZ R5, R5, 0.5 ;  /* 0x3f00000005057820 */ /* 0x000fc60000410000 */
[----:B------:R-:W-:-:S04]  /*01e0*/  FFMA R12, -R13, R13, R4 ;  /* 0x0000000d0d0c7223 */ /* 0x000fc80000000104 */
[----:B------:R-:W-:-:S07]  /*01f0*/  FFMA R12, R12, R5, R13 ;  /* 0x000000050c0c7223 */ /* 0x000fce000000000d */
.L_x_2:
[----:B------:R-:W-:Y:S05]  /*0200*/  BSYNC.RECONVERGENT B0 ;  /* 0x0000000000007941 */ /* 0x000fea0003800200 */
.L_x_0:
[----:B------:R-:W0:Y:S02]  /*0210*/  LDCU.64 UR6, c[0x0][0x3a0] ;  /* 0x00007400ff0677ac */ /* 0x000e240008000a00 */
[----:B0-----:R-:W-:-:S04]  /*0220*/  LEA R20, P0, R0, UR6, 0x2 ;  /* 0x0000000600147c11 */ /* 0x001fc8000f8010ff */
[----:B------:R-:W-:-:S05]  /*0230*/  LEA.HI.X R21, R0, UR7, RZ, 0x2, P0 ;  /* 0x0000000700157c11 */ /* 0x000fca00080f14ff */
[----:B------:R0:W2:Y:S01]  /*0240*/  LDG.E R5, desc[UR4][R20.64] ;  /* 0x0000000414057981 */ /* 0x0000a2000c1e1900 */
[----:B------:R-:W-:Y:S01]  /*0250*/  FMNMX R12, R12, 5, !PT ;  /* 0x40a000000c0c7809 */ /* 0x000fe20007800000 */
[----:B------:R-:W-:Y:S01]  /*0260*/  IMAD.MOV.U32 R14, RZ, RZ, 0x1 ;  /* 0x00000001ff0e7424 */ /* 0x000fe200078e00ff */
[----:B------:R-:W-:Y:S01]  /*0270*/  UMOV UR6, 0x47ae147b ;  /* 0x47ae147b00067882 */ /* 0x000fe20000000000 */
[----:B------:R-:W-:Y:S01]  /*0280*/  UMOV UR7, 0x3fa47ae1 ;  /* 0x3fa47ae100077882 */ /* 0x000fe20000000000 */
[----:B------:R-:W-:Y:S01]  /*0290*/  FMNMX R12, R12, 30, PT ;  /* 0x41f000000c0c7809 */ /* 0x000fe20003800000 */
[----:B------:R-:W-:Y:S04]  /*02a0*/  BSSY.RECONVERGENT B0, `(.L_x_3) ;  /* 0x0000017000007945 */ /* 0x000fe80003800200 */
[----:B------:R-:W-:-:S06]  /*02b0*/  FMUL R16, R12, R12 ;  /* 0x0000000c0c107220 */ /* 0x000fcc0000400000 */
[----:B------:R-:W1:Y:S08]  /*02c0*/  F2F.F64.F32 R16, R16 ;  /* 0x0000001000107310 */ /* 0x000e700000201800 */
[----:B-1----:R-:W1:Y:S02]  /*02d0*/  MUFU.RCP64H R15, R17 ;  /* 0x00000011000f7308 */ /* 0x002e640000001800 */
[----:B-1----:R-:W-:-:S08]  /*02e0*/  DFMA R18, -R16, R14, 1 ;  /* 0x3ff000001012742b */ /* 0x002fd0000000010e */
[----:B------:R-:W-:-:S08]  /*02f0*/  DFMA R18, R18, R18, R18 ;  /* 0x000000121212722b */ /* 0x000fd00000000012 */
[----:B------:R-:W-:-:S08]  /*0300*/  DFMA R18, R14, R18, R14 ;  /* 0x000000120e12722b */ /* 0x000fd0000000000e */
[----:B0-----:R-:W-:-:S08]  /*0310*/  DFMA R20, -R16, R18, 1 ;  /* 0x3ff000001014742b */ /* 0x001fd00000000112 */
[----:B------:R-:W-:Y:S01]  /*0320*/  DFMA R20, R18, R20, R18 ;  /* 0x000000141214722b */ /* 0x000fe20000000012 */
[----:B--2---:R-:W0:Y:S02]  /*0330*/  F2F.F64.F32 R12, R5 ;  /* 0x00000005000c7310 */ /* 0x004e240000201800 */
[----:B0-----:R-:W-:-:S08]  /*0340*/  DMUL R12, R12, UR6 ;  /* 0x000000060c0c7c28 */ /* 0x001fd00008000000 */
[----:B------:R-:W-:-:S08]  /*0350*/  DMUL R14, R12, 1000 ;  /* 0x408f40000c0e7828 */ /* 0x000fd00000000000 */
[----:B------:R-:W-:Y:S02]  /*0360*/  DMUL R12, R14, R20 ;  /* 0x000000140e0c7228 */ /* 0x000fe40000000000 */
[----:B------:R-:W-:-:S06]  /*0370*/  FSETP.GEU.AND P1, PT, |R15|, 6.5827683646048100446e-37, PT ;  /* 0x036000000f00780b */ /* 0x000fcc0003f2e200 */
[----:B------:R-:W-:-:S08]  /*0380*/  DFMA R18, -R16, R12, R14 ;  /* 0x0000000c1012722b */ /* 0x000fd0000000010e */
[----:B------:R-:W-:-:S10]  /*0390*/  DFMA R12, R20, R18, R12 ;  /* 0x00000012140c722b */ /* 0x000fd4000000000c */
[----:B------:R-:W-:-:S05]  /*03a0*/  FFMA R0, RZ, R17, R13 ;  /* 0x00000011ff007223 */ /* 0x000fca000000000d */
[----:B------:R-:W-:-:S13]  /*03b0*/  FSETP.GT.AND P0, PT, |R0|, 1.469367938527859385e-39, PT ;  /* 0x001000000000780b */ /* 0x000fda0003f04200 */
[----:B------:R-:W-:Y:S05]  /*03c0*/  @P0 BRA P1, `(.L_x_4) ;  /* 0x0000000000100947 */ /* 0x000fea0000800000 */
[----:B------:R-:W-:-:S07]  /*03d0*/  MOV R0, 0x3f0 ;  /* 0x000003f000007802 */ /* 0x000fce0000000f00 */
[----:B------:R-:W-:Y:S05]  /*03e0*/  CALL.REL.NOINC `($__internal_0_$__cuda_sm20_div_rn_f64_full) ;  /* 0x0000000400187944 */ /* 0x000fea0003c00000 */
[----:B------:R-:W-:Y:S02]  /*03f0*/  IMAD.MOV.U32 R12, RZ, RZ, R20 ;  /* 0x000000ffff0c7224 */ /* 0x000fe400078e0014 */
[----:B------:R-:W-:-:S07]  /*0400*/  IMAD.MOV.U32 R13, RZ, RZ, R21 ;  /* 0x000000ffff0d7224 */ /* 0x000fce00078e0015 */
.L_x_4:
[----:B------:R-:W-:Y:S05]  /*0410*/  BSYNC.RECONVERGENT B0 ;  /* 0x0000000000007941 */ /* 0x000fea0003800200 */
.L_x_3:
[----:B------:R-:W-:Y:S01]  /*0420*/  FFMA R4, R11, R11, R4 ;  /* 0x0000000b0b047223 */ /* 0x000fe20000000004 */
[----:B------:R-:W0:Y:S01]  /*0430*/  MUFU.RCP R14, R5 ;  /* 0x00000005000e7308 */ /* 0x000e220000001000 */
[----:B------:R-:W-:Y:S03]  /*0440*/  BSSY.RECONVERGENT B0, `(.L_x_5) ;  /* 0x0000012000007945 */ /* 0x000fe60003800200 */
[----:B------:R-:W-:-:S04]  /*0450*/  FSETP.GEU.AND P0, PT, |R4|, 1.175494350822287508e-38, PT ;  /* 0x008000000400780b */ /* 0x000fc80003f0e200 */
[----:B------:R-:W1:Y:S09]  /*0460*/  F2F.F32.F64 R11, R12 ;  /* 0x0000000c000b7310 */ /* 0x000e720000301000 */
[----:B------:R-:W-:Y:S01]  /*0470*/  @!P0 FMUL R4, R4, 16777216 ;  /* 0x4b80000004048820 */ /* 0x000fe20000400000 */
[----:B0-----:R-:W-:-:S03]  /*0480*/  FFMA R15, -R5, R14, 1 ;  /* 0x3f800000050f7423 */ /* 0x001fc6000000010e */
[----:B------:R-:W0:Y:S01]  /*0490*/  MUFU.RSQ R0, R4 ;  /* 0x0000000400007308 */ /* 0x000e220000001400 */
[----:B------:R-:W-:Y:S01]  /*04a0*/  FFMA R15, R14, R15, R14 ;  /* 0x0000000f0e0f7223 */ /* 0x000fe2000000000e */
[----:B0-----:R-:W-:-:S04]  /*04b0*/  @!P0 FMUL R0, R0, 4096 ;  /* 0x4580000000008820 */ /* 0x001fc80000400000 */
[----:B-1----:R-:W-:-:S04]  /*04c0*/  FMUL R11, R11, R0 ;  /* 0x000000000b0b7220 */ /* 0x002fc80000400000 */
[----:B------:R-:W-:-:S04]  /*04d0*/  FMUL R0, R8, R11 ;  /* 0x0000000b08007220 */ /* 0x000fc80000400000 */
[----:B------:R-:W0:Y:S01]  /*04e0*/  FCHK P0, R0, R5 ;  /* 0x0000000500007302 */ /* 0x000e220000000000 */
[----:B------:R-:W-:-:S04]  /*04f0*/  FFMA R8, R0, R15, RZ ;  /* 0x0000000f00087223 */ /* 0x000fc800000000ff */
[----:B------:R-:W-:-:S04]  /*0500*/  FFMA R14, -R5, R8, R0 ;  /* 0x00000008050e7223 */ /* 0x000fc80000000100 */
[----:B------:R-:W-:Y:S01]  /*0510*/  FFMA R15, R15, R14, R8 ;  /* 0x0000000e0f0f7223 */ /* 0x000fe20000000008 */
[----:B0-----:R-:W-:Y:S06]  /*0520*/  @!P0 BRA `(.L_x_6) ;  /* 0x00000000000c8947 */ /* 0x001fec0003800000 */
[----:B------:R-:W-:-:S07]  /*0530*/  MOV R8, 0x550 ;  /* 0x0000055000087802 */ /* 0x000fce0000000f00 */
[----:B------:R-:W-:Y:S05]  /*0540*/  CALL.REL.NOINC `($__internal_2_$__cuda_sm3x_div_rn_noftz_f32_slowpath) ;  /* 0x00000008008c7944 */ /* 0x000fea0003c00000 */
[----:B------:R-:W-:-:S07]  /*0550*/  IMAD.MOV.U32 R15, RZ, RZ, R0 ;  /* 0x000000ffff0f7224 */ /* 0x000fce00078e0000 */
.L_x_6:
[----:B------:R-:W-:Y:S05]  /*0560*/  BSYNC.RECONVERGENT B0 ;  /* 0x0000000000007941 */ /* 0x000fea0003800200 */
.L_x_5:
[----:B------:R-:W0:Y:S01]  /*0570*/  MUFU.RCP R0, R5 ;  /* 0x0000000500007308 */ /* 0x000e220000001000 */
[----:B------:R-:W-:Y:S01]  /*0580*/  FMUL R8, R9, R11 ;  /* 0x0000000b09087220 */ /* 0x000fe20000400000 */
[----:B------:R-:W-:Y:S06]  /*0590*/  BSSY.RECONVERGENT B0, `(.L_x_7) ;  /* 0x000000c000007945 */ /* 0x000fec0003800200 */
[----:B------:R-:W1:Y:S01]  /*05a0*/  FCHK P0, R8, R5 ;  /* 0x0000000508007302 */ /* 0x000e620000000000 */
[----:B0-----:R-:W-:-:S04]  /*05b0*/  FFMA R13, -R5, R0, 1 ;  /* 0x3f800000050d7423 */ /* 0x001fc80000000100 */
[----:B------:R-:W-:-:S04]  /*05c0*/  FFMA R0, R0, R13, R0 ;  /* 0x0000000d00007223 */ /* 0x000fc80000000000 */
[----:B------:R-:W-:-:S04]  /*05d0*/  FFMA R4, R0, R8, RZ ;  /* 0x0000000800047223 */ /* 0x000fc800000000ff */
[----:B------:R-:W-:-:S04]  /*05e0*/  FFMA R9, -R5, R4, R8 ;  /* 0x0000000405097223 */ /* 0x000fc80000000108 */
[----:B------:R-:W-:Y:S01]  /*05f0*/  FFMA R4, R0, R9, R4 ;  /* 0x0000000900047223 */ /* 0x000fe20000000004 */
[----:B-1----:R-:W-:Y:S06]  /*0600*/  @!P0 BRA `(.L_x_8) ;  /* 0x0000000000108947 */ /* 0x002fec0003800000 */
[----:B------:R-:W-:Y:S01]  /*0610*/  IMAD.MOV.U32 R0, RZ, RZ, R8 ;  /* 0x000000ffff007224 */ /* 0x000fe200078e0008 */
[----:B------:R-:W-:-:S07]  /*0620*/  MOV R8, 0x640 ;  /* 0x0000064000087802 */ /* 0x000fce0000000f00 */
[----:B------:R-:W-:Y:S05]  /*0630*/  CALL.REL.NOINC `($__internal_2_$__cuda_sm3x_div_rn_noftz_f32_slowpath) ;  /* 0x0000000800507944 */ /* 0x000fea0003c00000 */
[----:B------:R-:W-:-:S07]  /*0640*/  MOV R4, R0 ;  /* 0x0000000000047202 */ /* 0x000fce0000000f00 */
.L_x_8:
[----:B------:R-:W-:Y:S05]  /*0650*/  BSYNC.RECONVERGENT B0 ;  /* 0x0000000000007941 */ /* 0x000fea0003800200 */
.L_x_7:
        /* <DEDUP_REMOVED lines=13> */
[----:B------:R-:W-:-:S07]  /*0730*/  IMAD.MOV.U32 R9, RZ, RZ, R0 ;  /* 0x000000ffff097224 */ /* 0x000fce00078e0000 */
.L_x_10:
[----:B------:R-:W-:Y:S05]  /*0740*/  BSYNC.RECONVERGENT B0 ;  /* 0x0000000000007941 */ /* 0x000fea0003800200 */
.L_x_9:
[----:B------:R-:W0:Y:S02]  /*0750*/  LDCU.64 UR6, c[0x0][0x388] ;  /* 0x00007100ff0677ac */ /* 0x000e240008000a00 */
[----:B0-----:R-:W-:-:S04]  /*0760*/  IADD3 R2, P0, PT, R2, UR6, RZ ;  /* 0x0000000602027c10 */ /* 0x001fc8000ff1e0ff */
[----:B------:R-:W-:-:S05]  /*0770*/  IADD3.X R3, PT, PT, R3, UR7, RZ, P0, !PT ;  /* 0x0000000703037c10 */ /* 0x000fca00087fe4ff */
[----:B------:R-:W2:Y:S02]  /*0780*/  LDG.E.128 R16, desc[UR4][R2.64] ;  /* 0x0000000402107981 */ /* 0x000ea4000c1e1d00 */
[----:B--2---:R-:W-:Y:S01]  /*0790*/  FFMA R16, R15, -0.050000000745058059692, R16 ;  /* 0xbd4ccccd0f107823 */ /* 0x004fe20000000010 */
[----:B------:R-:W-:Y:S01]  /*07a0*/  FFMA R17, R4, -0.050000000745058059692, R17 ;  /* 0xbd4ccccd04117823 */ /* 0x000fe20000000011 */
[----:B------:R-:W-:Y:S01]  /*07b0*/  FFMA R18, R9, -0.050000000745058059692, R18 ;  /* 0xbd4ccccd09127823 */ /* 0x000fe20000000012 */
[----:B------:R-:W-:-:S05]  /*07c0*/  IMAD.MOV.U32 R19, RZ, RZ, 0x3f800000 ;  /* 0x3f800000ff137424 */ /* 0x000fca00078e00ff */
[----:B------:R-:W-:Y:S04]  /*07d0*/  STG.E.128 desc[UR4][R2.64], R16 ;  /* 0x0000001002007986 */ /* 0x000fe8000c101d04 */
[----:B------:R-:W2:Y:S02]  /*07e0*/  LDG.E.128 R8, desc[UR4][R6.64] ;  /* 0x0000000406087981 */ /* 0x000ea4000c1e1d00 */
[----:B--2---:R-:W-:Y:S01]  /*07f0*/  FFMA R8, R16, 0.050000000745058059692, R8 ;  /* 0x3d4ccccd10087823 */ /* 0x004fe20000000008 */
[----:B------:R-:W-:Y:S01]  /*0800*/  FFMA R9, R17, 0.050000000745058059692, R9 ;  /* 0x3d4ccccd11097823 */ /* 0x000fe20000000009 */
[----:B------:R-:W-:Y:S01]  /*0810*/  FFMA R10, R18, 0.050000000745058059692, R10 ;  /* 0x3d4ccccd120a7823 */ /* 0x000fe2000000000a */
[----:B------:R-:W-:-:S05]  /*0820*/  IMAD.MOV.U32 R11, RZ, RZ, 0x3f800000 ;  /* 0x3f800000ff0b7424 */ /* 0x000fca00078e00ff */
[----:B------:R-:W-:Y:S01]  /*0830*/  STG.E.128 desc[UR4][R6.64], R8 ;  /* 0x0000000806007986 */ /* 0x000fe2000c101d04 */
[----:B------:R-:W-:Y:S05]  /*0840*/  EXIT ;  /* 0x000000000000794d */ /* 0x000fea0003800000 */
        .weak           $__internal_0_$__cuda_sm20_div_rn_f64_full
        .type           $__internal_0_$__cuda_sm20_div_rn_f64_full,@function
        .size           $__internal_0_$__cuda_sm20_div_rn_f64_full,($__internal_1_$__cuda_sm20_sqrt_rn_f32_slowpath - $__internal_0_$__cuda_sm20_div_rn_f64_full)
$__internal_0_$__cuda_sm20_div_rn_f64_full:
[----:B------:R-:W-:Y:S01]  /*0850*/  IMAD.MOV.U32 R13, RZ, RZ, R15 ;  /* 0x000000ffff0d7224 */ /* 0x000fe200078e000f */
[C---:B------:R-:W-:Y:S01]  /*0860*/  FSETP.GEU.AND P0, PT, |R17|.reuse, 1.469367938527859385e-39, PT ;  /* 0x001000001100780b */ /* 0x040fe20003f0e200 */
[----:B------:R-:W-:Y:S01]  /*0870*/  IMAD.MOV.U32 R12, RZ, RZ, R14 ;  /* 0x000000ffff0c7224 */ /* 0x000fe200078e000e */
[----:B------:R-:W-:Y:S01]  /*0880*/  LOP3.LUT R14, R17, 0x800fffff, RZ, 0xc0, !PT ;  /* 0x800fffff110e7812 */ /* 0x000fe200078ec0ff */
[----:B------:R-:W-:Y:S01]  /*0890*/  IMAD.MOV.U32 R20, RZ, RZ, 0x1 ;  /* 0x00000001ff147424 */ /* 0x000fe200078e00ff */
[C---:B------:R-:W-:Y:S01]  /*08a0*/  FSETP.GEU.AND P2, PT, |R13|.reuse, 1.469367938527859385e-39, PT ;  /* 0x001000000d00780b */ /* 0x040fe20003f4e200 */
[----:B------:R-:W-:Y:S01]  /*08b0*/  IMAD.MOV.U32 R18, RZ, RZ, R12 ;  /* 0x000000ffff127224 */ /* 0x000fe200078e000c */
[----:B------:R-:W-:Y:S01]  /*08c0*/  LOP3.LUT R15, R14, 0x3ff00000, RZ, 0xfc, !PT ;  /* 0x3ff000000e0f7812 */ /* 0x000fe200078efcff */
[----:B------:R-:W-:Y:S01]  /*08d0*/  IMAD.MOV.U32 R14, RZ, RZ, R16 ;  /* 0x000000ffff0e7224 */ /* 0x000fe200078e0010 */
[----:B------:R-:W-:Y:S01]  /*08e0*/  LOP3.LUT R26, R13, 0x7ff00000, RZ, 0xc0, !PT ;  /* 0x7ff000000d1a7812 */ /* 0x000fe200078ec0ff */
[----:B------:R-:W-:Y:S01]  /*08f0*/  BSSY.RECONVERGENT B1, `(.L_x_11) ;  /* 0x000004f000017945 */ /* 0x000fe20003800200 */
[----:B------:R-:W-:-:S02]  /*0900*/  LOP3.LUT R29, R17, 0x7ff00000, RZ, 0xc0, !PT ;  /* 0x7ff00000111d7812 */ /* 0x000fc400078ec0ff */
[----:B------:R-:W-:Y:S01]  /*0910*/  MOV R27, 0x1ca00000 ;  /* 0x1ca00000001b7802 */ /* 0x000fe20000000f00 */
[----:B------:R-:W-:Y:S01]  /*0920*/  @!P0 DMUL R14, R16, 8.98846567431157953865e+307 ;  /* 0x7fe00000100e8828 */ /* 0x000fe20000000000 */
[----:B------:R-:W-:-:S03]  /*0930*/  ISETP.GE.U32.AND P1, PT, R26, R29, PT ;  /* 0x0000001d1a00720c */ /* 0x000fc60003f26070 */
[----:B------:R-:W-:Y:S01]  /*0940*/  @!P2 LOP3.LUT R19, R17, 0x7ff00000, RZ, 0xc0, !PT ;  /* 0x7ff000001113a812 */ /* 0x000fe200078ec0ff */
[----:B------:R-:W-:Y:S01]  /*0950*/  @!P2 IMAD.MOV.U32 R22, RZ, RZ, RZ ;  /* 0x000000ffff16a224 */ /* 0x000fe200078e00ff */
[----:B------:R-:W0:Y:S02]  /*0960*/  MUFU.RCP64H R21, R15 ;  /* 0x0000000f00157308 */ /* 0x000e240000001800 */
[----:B------:R-:W-:Y:S02]  /*0970*/  @!P2 ISETP.GE.U32.AND P3, PT, R26, R19, PT ;  /* 0x000000131a00a20c */ /* 0x000fe40003f66070 */
[C---:B------:R-:W-:Y:S02]  /*0980*/  SEL R19, R27.reuse, 0x63400000, !P1 ;  /* 0x634000001b137807 */ /* 0x040fe40004800000 */
[----:B------:R-:W-:Y:S02]  /*0990*/  @!P2 SEL R23, R27, 0x63400000, !P3 ;  /* 0x634000001b17a807 */ /* 0x000fe40005800000 */
[----:B------:R-:W-:-:S02]  /*09a0*/  LOP3.LUT R19, R19, 0x800fffff, R13, 0xf8, !PT ;  /* 0x800fffff13137812 */ /* 0x000fc400078ef80d */
[----:B------:R-:W-:Y:S02]  /*09b0*/  @!P2 LOP3.LUT R23, R23, 0x80000000, R13, 0xf8, !PT ;  /* 0x800000001717a812 */ /* 0x000fe400078ef80d */
[----:B------:R-:W-:Y:S02]  /*09c0*/  @!P0 LOP3.LUT R29, R15, 0x7ff00000, RZ, 0xc0, !PT ;  /* 0x7ff000000f1d8812 */ /* 0x000fe400078ec0ff */
[----:B------:R-:W-:-:S06]  /*09d0*/  @!P2 LOP3.LUT R23, R23, 0x100000, RZ, 0xfc, !PT ;  /* 0x001000001717a812 */ /* 0x000fcc00078efcff */
[----:B------:R-:W-:Y:S02]  /*09e0*/  @!P2 DFMA R18, R18, 2, -R22 ;  /* 0x400000001212a82b */ /* 0x000fe40000000816 */
[----:B0-----:R-:W-:-:S08]  /*09f0*/  DFMA R22, R20, -R14, 1 ;  /* 0x3ff000001416742b */ /* 0x001fd0000000080e */
[----:B------:R-:W-:-:S08]  /*0a00*/  DFMA R22, R22, R22, R22 ;  /* 0x000000161616722b */ /* 0x000fd00000000016 */
[----:B------:R-:W-:-:S08]  /*0a10*/  DFMA R22, R20, R22, R20 ;  /* 0x000000161416722b */ /* 0x000fd00000000014 */
[----:B------:R-:W-:-:S08]  /*0a20*/  DFMA R20, R22, -R14, 1 ;  /* 0x3ff000001614742b */ /* 0x000fd0000000080e */
[----:B------:R-:W-:-:S08]  /*0a30*/  DFMA R20, R22, R20, R22 ;  /* 0x000000141614722b */ /* 0x000fd00000000016 */
[----:B------:R-:W-:-:S08]  /*0a40*/  DMUL R22, R20, R18 ;  /* 0x0000001214167228 */ /* 0x000fd00000000000 */
[----:B------:R-:W-:-:S08]  /*0a50*/  DFMA R24, R22, -R14, R18 ;  /* 0x8000000e1618722b */ /* 0x000fd00000000012 */
[----:B------:R-:W-:Y:S01]  /*0a60*/  DFMA R24, R20, R24, R22 ;  /* 0x000000181418722b */ /* 0x000fe20000000016 */
[----:B------:R-:W-:Y:S01]  /*0a70*/  IMAD.MOV.U32 R22, RZ, RZ, R26 ;  /* 0x000000ffff167224 */ /* 0x000fe200078e001a */
[----:B------:R-:W-:-:S05]  /*0a80*/  @!P2 LOP3.LUT R22, R19, 0x7ff00000, RZ, 0xc0, !PT ;  /* 0x7ff000001316a812 */ /* 0x000fca00078ec0ff */
[----:B------:R-:W-:-:S05]  /*0a90*/  VIADD R20, R22, 0xffffffff ;  /* 0xffffffff16147836 */ /* 0x000fca0000000000 */
[----:B------:R-:W-:Y:S01]  /*0aa0*/  ISETP.GT.U32.AND P0, PT, R20, 0x7feffffe, PT ;  /* 0x7feffffe1400780c */ /* 0x000fe20003f04070 */
[----:B------:R-:W-:-:S05]  /*0ab0*/  VIADD R20, R29, 0xffffffff ;  /* 0xffffffff1d147836 */ /* 0x000fca0000000000 */
[----:B------:R-:W-:-:S13]  /*0ac0*/  ISETP.GT.U32.OR P0, PT, R20, 0x7feffffe, P0 ;  /* 0x7feffffe1400780c */ /* 0x000fda0000704470 */
[----:B------:R-:W-:Y:S05]  /*0ad0*/  @P0 BRA `(.L_x_12) ;  /* 0x00000000006c0947 */ /* 0x000fea0003800000 */
[----:B------:R-:W-:-:S04]  /*0ae0*/  LOP3.LUT R13, R17, 0x7ff00000, RZ, 0xc0, !PT ;  /* 0x7ff00000110d7812 */ /* 0x000fc800078ec0ff */
[CC--:B------:R-:W-:Y:S02]  /*0af0*/  VIADDMNMX R12, R26.reuse, -R13.reuse, 0xb9600000, !PT ;  /* 0xb96000001a0c7446 */ /* 0x0c0fe4000780090d */
[----:B------:R-:W-:Y:S02]  /*0b00*/  ISETP.GE.U32.AND P0, PT, R26, R13, PT ;  /* 0x0000000d1a00720c */ /* 0x000fe40003f06070 */
[----:B------:R-:W-:Y:S02]  /*0b10*/  VIMNMX R12, PT, PT, R12, 0x46a00000, PT ;  /* 0x46a000000c0c7848 */ /* 0x000fe40003fe0100 */
[----:B------:R-:W-:-:S05]  /*0b20*/  SEL R27, R27, 0x63400000, !P0 ;  /* 0x634000001b1b7807 */ /* 0x000fca0004000000 */
[----:B------:R-:W-:Y:S02]  /*0b30*/  IMAD.IADD R22, R12, 0x1, -R27 ;  /* 0x000000010c167824 */ /* 0x000fe400078e0a1b */
[----:B------:R-:W-:-:S03]  /*0b40*/  IMAD.MOV.U32 R12, RZ, RZ, RZ ;  /* 0x000000ffff0c7224 */ /* 0x000fc600078e00ff */
[----:B------:R-:W-:-:S06]  /*0b50*/  IADD3 R13, PT, PT, R22, 0x7fe00000, RZ ;  /* 0x7fe00000160d7810 */ /* 0x000fcc0007ffe0ff */
[----:B------:R-:W-:-:S10]  /*0b60*/  DMUL R20, R24, R12 ;  /* 0x0000000c18147228 */ /* 0x000fd40000000000 */
[----:B------:R-:W-:-:S13]  /*0b70*/  FSETP.GTU.AND P0, PT, |R21|, 1.469367938527859385e-39, PT ;  /* 0x001000001500780b */ /* 0x000fda0003f0c200 */
[----:B------:R-:W-:Y:S05]  /*0b80*/  @P0 BRA `(.L_x_13) ;  /* 0x0000000000940947 */ /* 0x000fea0003800000 */
[----:B------:R-:W-:-:S06]  /*0b90*/  DFMA R14, R24, -R14, R18 ;  /* 0x8000000e180e722b */ /* 0x000fcc0000000012 */
[----:B------:R-:W-:-:S04]  /*0ba0*/  IMAD.MOV.U32 R14, RZ, RZ, RZ ;  /* 0x000000ffff0e7224 */ /* 0x000fc800078e00ff */
[C---:B------:R-:W-:Y:S02]  /*0bb0*/  FSETP.NEU.AND P0, PT, R15.reuse, RZ, PT ;  /* 0x000000ff0f00720b */ /* 0x040fe40003f0d000 */
[----:B------:R-:W-:-:S04]  /*0bc0*/  LOP3.LUT R17, R15, 0x80000000, R17, 0x48, !PT ;  /* 0x800000000f117812 */ /* 0x000fc800078e4811 */
[----:B------:R-:W-:-:S07]  /*0bd0*/  LOP3.LUT R15, R17, R13, RZ, 0xfc, !PT ;  /* 0x0000000d110f7212 */ /* 0x000fce00078efcff */
[----:B------:R-:W-:Y:S05]  /*0be0*/  @!P0 BRA `(.L_x_13) ;  /* 0x00000000007c8947 */ /* 0x000fea0003800000 */
[----:B------:R-:W-:Y:S01]  /*0bf0*/  IMAD.MOV R13, RZ, RZ, -R22 ;  /* 0x000000ffff0d7224 */ /* 0x000fe200078e0a16 */
[----:B------:R-:W-:Y:S01]  /*0c00*/  DMUL.RP R14, R24, R14 ;  /* 0x0000000e180e7228 */ /* 0x000fe20000008000 */
[----:B------:R-:W-:-:S06]  /*0c10*/  IMAD.MOV.U32 R12, RZ, RZ, RZ ;  /* 0x000000ffff0c7224 */ /* 0x000fcc00078e00ff */
[----:B------:R-:W-:-:S03]  /*0c20*/  DFMA R12, R20, -R12, R24 ;  /* 0x8000000c140c722b */ /* 0x000fc60000000018 */
[----:B------:R-:W-:-:S03]  /*0c30*/  LOP3.LUT R17, R15, R17, RZ, 0x3c, !PT ;  /* 0x000000110f117212 */ /* 0x000fc600078e3cff */
[----:B------:R-:W-:-:S04]  /*0c40*/  IADD3 R12, PT, PT, -R22, -0x43300000, RZ ;  /* 0xbcd00000160c7810 */ /* 0x000fc80007ffe1ff */
[----:B------:R-:W-:-:S04]  /*0c50*/  FSETP.NEU.AND P0, PT, |R13|, R12, PT ;  /* 0x0000000c0d00720b */ /* 0x000fc80003f0d200 */
[----:B------:R-:W-:Y:S02]  /*0c60*/  FSEL R20, R14, R20, !P0 ;  /* 0x000000140e147208 */ /* 0x000fe40004000000 */
[----:B------:R-:W-:Y:S01]  /*0c70*/  FSEL R21, R17, R21, !P0 ;  /* 0x0000001511157208 */ /* 0x000fe20004000000 */
[----:B------:R-:W-:Y:S06]  /*0c80*/  BRA `(.L_x_13) ;  /* 0x0000000000547947 */ /* 0x000fec0003800000 */
.L_x_12:
[----:B------:R-:W-:-:S14]  /*0c90*/  DSETP.NAN.AND P0, PT, R12, R12, PT ;  /* 0x0000000c0c00722a */ /* 0x000fdc0003f08000 */
[----:B------:R-:W-:Y:S05]  /*0ca0*/  @P0 BRA `(.L_x_14) ;  /* 0x0000000000440947 */ /* 0x000fea0003800000 */
[----:B------:R-:W-:-:S14]  /*0cb0*/  DSETP.NAN.AND P0, PT, R16, R16, PT ;  /* 0x000000101000722a */ /* 0x000fdc0003f08000 */
[----:B------:R-:W-:Y:S05]  /*0cc0*/  @P0 BRA `(.L_x_15) ;  /* 0x0000000000300947 */ /* 0x000fea0003800000 */
[----:B------:R-:W-:Y:S01]  /*0cd0*/  ISETP.NE.AND P0, PT, R22, R29, PT ;  /* 0x0000001d1600720c */ /* 0x000fe20003f05270 */
[----:B------:R-:W-:Y:S02]  /*0ce0*/  IMAD.MOV.U32 R20, RZ, RZ, 0x0 ;  /* 0x00000000ff147424 */ /* 0x000fe400078e00ff */
[----:B------:R-:W-:-:S10]  /*0cf0*/  IMAD.MOV.U32 R21, RZ, RZ, -0x80000 ;  /* 0xfff80000ff157424 */ /* 0x000fd400078e00ff */
[----:B------:R-:W-:Y:S05]  /*0d00*/  @!P0 BRA `(.L_x_13) ;  /* 0x0000000000348947 */ /* 0x000fea0003800000 */
[----:B------:R-:W-:Y:S02]  /*0d10*/  ISETP.NE.AND P0, PT, R22, 0x7ff00000, PT ;  /* 0x7ff000001600780c */ /* 0x000fe40003f05270 */
[----:B------:R-:W-:Y:S02]  /*0d20*/  LOP3.LUT R21, R13, 0x80000000, R17, 0x48, !PT ;  /* 0x800000000d157812 */ /* 0x000fe400078e4811 */
[----:B------:R-:W-:-:S13]  /*0d30*/  ISETP.EQ.OR P0, PT, R29, RZ, !P0 ;  /* 0x000000ff1d00720c */ /* 0x000fda0004702670 */
[----:B------:R-:W-:Y:S01]  /*0d40*/  @P0 LOP3.LUT R12, R21, 0x7ff00000, RZ, 0xfc, !PT ;  /* 0x7ff00000150c0812 */ /* 0x000fe200078efcff */
[----:B------:R-:W-:Y:S01]  /*0d50*/  @!P0 IMAD.MOV.U32 R20, RZ, RZ, RZ ;  /* 0x000000ffff148224 */ /* 0x000fe200078e00ff */
[----:B------:R-:W-:-:S03]  /*0d60*/  @P0 MOV R20, RZ ;  /* 0x000000ff00140202 */ /* 0x000fc60000000f00 */
[----:B------:R-:W-:Y:S01]  /*0d70*/  @P0 IMAD.MOV.U32 R21, RZ, RZ, R12 ;  /* 0x000000ffff150224 */ /* 0x000fe200078e000c */
[----:B------:R-:W-:Y:S06]  /*0d80*/  BRA `(.L_x_13) ;  /* 0x0000000000147947 */ /* 0x000fec0003800000 */
.L_x_15:
[----:B------:R-:W-:Y:S01]  /*0d90*/  LOP3.LUT R21, R17, 0x80000, RZ, 0xfc, !PT ;  /* 0x0008000011157812 */ /* 0x000fe200078efcff */
[----:B------:R-:W-:Y:S01]  /*0da0*/  IMAD.MOV.U32 R20, RZ, RZ, R16 ;  /* 0x000000ffff147224 */ /* 0x000fe200078e0010 */
[----:B------:R-:W-:Y:S06]  /*0db0*/  BRA `(.L_x_13) ;  /* 0x0000000000087947 */ /* 0x000fec0003800000 */
.L_x_14:
[----:B------:R-:W-:Y:S01]  /*0dc0*/  LOP3.LUT R21, R13, 0x80000, RZ, 0xfc, !PT ;  /* 0x000800000d157812 */ /* 0x000fe200078efcff */
[----:B------:R-:W-:-:S07]  /*0dd0*/  IMAD.MOV.U32 R20, RZ, RZ, R12 ;  /* 0x000000ffff147224 */ /* 0x000fce00078e000c */
.L_x_13:
[----:B------:R-:W-:Y:S05]  /*0de0*/  BSYNC.RECONVERGENT B1 ;  /* 0x0000000000017941 */ /* 0x000fea0003800200 */
.L_x_11:
[----:B------:R-:W-:Y:S02]  /*0df0*/  IMAD.MOV.U32 R12, RZ, RZ, R0 ;  /* 0x000000ffff0c7224 */ /* 0x000fe400078e0000 */
[----:B------:R-:W-:-:S04]  /*0e00*/  IMAD.MOV.U32 R13, RZ, RZ, 0x0 ;  /* 0x00000000ff0d7424 */ /* 0x000fc800078e00ff */
[----:B------:R-:W-:Y:S05]  /*0e10*/  RET.REL.NODEC R12 `(_Z13kernel_updateP6float4S0_S0_S0_Pfm) ;  /* 0xfffffff00c787950 */ /* 0x000fea0003c3ffff */
        .weak           $__internal_1_$__cuda_sm20_sqrt_rn_f32_slowpath
        .type           $__internal_1_$__cuda_sm20_sqrt_rn_f32_slowpath,@function
        .size           $__internal_1_$__cuda_sm20_sqrt_rn_f32_slowpath,($__internal_2_$__cuda_sm3x_div_rn_noftz_f32_slowpath - $__internal_1_$__cuda_sm20_sqrt_rn_f32_slowpath)
$__internal_1_$__cuda_sm20_sqrt_rn_f32_slowpath:
[----:B------:R-:W-:-:S13]  /*0e20*/  LOP3.LUT P0, RZ, R4, 0x7fffffff, RZ, 0xc0, !PT ;  /* 0x7fffffff04ff7812 */ /* 0x000fda000780c0ff */
[----:B------:R-:W-:Y:S01]  /*0e30*/  @!P0 IMAD.MOV.U32 R5, RZ, RZ, R4 ;  /* 0x000000ffff058224 */ /* 0x000fe200078e0004 */
[----:B------:R-:W-:Y:S06]  /*0e40*/  @!P0 BRA `(.L_x_16) ;  /* 0x0000000000408947 */ /* 0x000fec0003800000 */
[----:B------:R-:W-:-:S13]  /*0e50*/  FSETP.GEU.FTZ.AND P0, PT, R4, RZ, PT ;  /* 0x000000ff0400720b */ /* 0x000fda0003f1e000 */
[----:B------:R-:W-:Y:S01]  /*0e60*/  @!P0 IMAD.MOV.U32 R5, RZ, RZ, 0x7fffffff ;  /* 0x7fffffffff058424 */ /* 0x000fe200078e00ff */
[----:B------:R-:W-:Y:S06]  /*0e70*/  @!P0 BRA `(.L_x_16) ;  /* 0x0000000000348947 */ /* 0x000fec0003800000 */
[----:B------:R-:W-:-:S13]  /*0e80*/  FSETP.GTU.FTZ.AND P0, PT, |R4|, +INF , PT ;  /* 0x7f8000000400780b */ /* 0x000fda0003f1c200 */
[----:B------:R-:W-:Y:S01]  /*0e90*/  @P0 FADD.FTZ R5, R4, 1 ;  /* 0x3f80000004050421 */ /* 0x000fe20000010000 */
[----:B------:R-:W-:Y:S06]  /*0ea0*/  @P0 BRA `(.L_x_16) ;  /* 0x0000000000280947 */ /* 0x000fec0003800000 */
[----:B------:R-:W-:-:S13]  /*0eb0*/  FSETP.NEU.FTZ.AND P0, PT, |R4|, +INF , PT ;  /* 0x7f8000000400780b */ /* 0x000fda0003f1d200 */
[----:B------:R-:W-:-:S04]  /*0ec0*/  @P0 FFMA R12, R4, 1.84467440737095516160e+19, RZ ;  /* 0x5f800000040c0823 */ /* 0x000fc800000000ff */
[----:B------:R-:W0:Y:S02]  /*0ed0*/  @P0 MUFU.RSQ R5, R12 ;  /* 0x0000000c00050308 */ /* 0x000e240000001400 */
[----:B0-----:R-:W-:Y:S01]  /*0ee0*/  @P0 FMUL.FTZ R13, R12, R5 ;  /* 0x000000050c0d0220 */ /* 0x001fe20000410000 */
[----:B------:R-:W-:Y:S01]  /*0ef0*/  @P0 FMUL.FTZ R15, R5, 0.5 ;  /* 0x3f000000050f0820 */ /* 0x000fe20000410000 */
[----:B------:R-:W-:Y:S02]  /*0f00*/  @!P0 MOV R5, R4 ;  /* 0x0000000400058202 */ /* 0x000fe40000000f00 */
[----:B------:R-:W-:-:S04]  /*0f10*/  @P0 FADD.FTZ R14, -R13, -RZ ;  /* 0x800000ff0d0e0221 */ /* 0x000fc80000010100 */
[----:B------:R-:W-:-:S04]  /*0f20*/  @P0 FFMA R14, R13, R14, R12 ;  /* 0x0000000e0d0e0223 */ /* 0x000fc8000000000c */
[----:B------:R-:W-:-:S04]  /*0f30*/  @P0 FFMA R14, R14, R15, R13 ;  /* 0x0000000f0e0e0223 */ /* 0x000fc8000000000d */
[----:B------:R-:W-:-:S07]  /*0f40*/  @P0 FMUL.FTZ R5, R14, 2.3283064365386962891e-10 ;  /* 0x2f8000000e050820 */ /* 0x000fce0000410000 */
.L_x_16:
[----:B------:R-:W-:Y:S02]  /*0f50*/  IMAD.MOV.U32 R12, RZ, RZ, R16 ;  /* 0x000000ffff0c7224 */ /* 0x000fe400078e0010 */
[----:B------:R-:W-:-:S04]  /*0f60*/  IMAD.MOV.U32 R13, RZ, RZ, 0x0 ;  /* 0x00000000ff0d7424 */ /* 0x000fc800078e00ff */
[----:B------:R-:W-:Y:S05]  /*0f70*/  RET.REL.NODEC R12 `(_Z13kernel_updateP6float4S0_S0_S0_Pfm) ;  /* 0xfffffff00c207950 */ /* 0x000fea0003c3ffff */
        .weak           $__internal_2_$__cuda_sm3x_div_rn_noftz_f32_slowpath
        .type           $__internal_2_$__cuda_sm3x_div_rn_noftz_f32_slowpath,@function
        .size           $__internal_2_$__cuda_sm3x_div_rn_noftz_f32_slowpath,(.L_x_31 - $__internal_2_$__cuda_sm3x_div_rn_noftz_f32_slowpath)
$__internal_2_$__cuda_sm3x_div_rn_noftz_f32_slowpath:
[--C-:B------:R-:W-:Y:S01]  /*0f80*/  SHF.R.U32.HI R13, RZ, 0x17, R5.reuse ;  /* 0x00000017ff0d7819 */ /* 0x100fe20000011605 */
[----:B------:R-:W-:Y:S01]  /*0f90*/  BSSY.RECONVERGENT B1, `(.L_x_17) ;  /* 0x0000063000017945 */ /* 0x000fe20003800200 */
[----:B------:R-:W-:Y:S01]  /*0fa0*/  SHF.R.U32.HI R12, RZ, 0x17, R0 ;  /* 0x00000017ff0c7819 */ /* 0x000fe20000011600 */
[----:B------:R-:W-:Y:S01]  /*0fb0*/  IMAD.MOV.U32 R17, RZ, RZ, R5 ;  /* 0x000000ffff117224 */ /* 0x000fe200078e0005 */
[----:B------:R-:W-:Y:S02]  /*0fc0*/  LOP3.LUT R13, R13, 0xff, RZ, 0xc0, !PT ;  /* 0x000000ff0d0d7812 */ /* 0x000fe400078ec0ff */
[----:B------:R-:W-:-:S03]  /*0fd0*/  LOP3.LUT R18, R12, 0xff, RZ, 0xc0, !PT ;  /* 0x000000ff0c127812 */ /* 0x000fc600078ec0ff */
[----:B------:R-:W-:Y:S02]  /*0fe0*/  VIADD R16, R13, 0xffffffff ;  /* 0xffffffff0d107836 */ /* 0x000fe40000000000 */
[----:B------:R-:W-:-:S03]  /*0ff0*/  VIADD R14, R18, 0xffffffff ;  /* 0xffffffff120e7836 */ /* 0x000fc60000000000 */
[----:B------:R-:W-:-:S04]  /*1000*/  ISETP.GT.U32.AND P0, PT, R16, 0xfd, PT ;  /* 0x000000fd1000780c */ /* 0x000fc80003f04070 */
[----:B------:R-:W-:-:S13]  /*1010*/  ISETP.GT.U32.OR P0, PT, R14, 0xfd, P0 ;  /* 0x000000fd0e00780c */ /* 0x000fda0000704470 */
[----:B------:R-:W-:Y:S01]  /*1020*/  @!P0 IMAD.MOV.U32 R12, RZ, RZ, RZ ;  /* 0x000000ffff0c8224 */ /* 0x000fe200078e00ff */
[----:B------:R-:W-:Y:S06]  /*1030*/  @!P0 BRA `(.L_x_18) ;  /* 0x00000000005c8947 */ /* 0x000fec0003800000 */
[----:B------:R-:W-:Y:S02]  /*1040*/  FSETP.GTU.FTZ.AND P0, PT, |R0|, +INF , PT ;  /* 0x7f8000000000780b */ /* 0x000fe40003f1c200 */
[----:B------:R-:W-:-:S04]  /*1050*/  FSETP.GTU.FTZ.AND P1, PT, |R5|, +INF , PT ;  /* 0x7f8000000500780b */ /* 0x000fc80003f3c200 */
[----:B------:R-:W-:-:S13]  /*1060*/  PLOP3.LUT P0, PT, P0, P1, PT, 0xf8, 0x8f ;  /* 0x00000000008f781c */ /* 0x000fda0000703f70 */
[----:B------:R-:W-:Y:S05]  /*1070*/  @P0 BRA `(.L_x_19) ;  /* 0x00000004004c0947 */ /* 0x000fea0003800000 */
[----:B------:R-:W-:-:S13]  /*1080*/  LOP3.LUT P0, RZ, R17, 0x7fffffff, R0, 0xc8, !PT ;  /* 0x7fffffff11ff7812 */ /* 0x000fda000780c800 */
[----:B------:R-:W-:Y:S05]  /*1090*/  @!P0 BRA `(.L_x_20) ;  /* 0x00000004003c8947 */ /* 0x000fea0003800000 */
[C---:B------:R-:W-:Y:S02]  /*10a0*/  FSETP.NEU.FTZ.AND P1, PT, |R0|.reuse, +INF , PT ;  /* 0x7f8000000000780b */ /* 0x040fe40003f3d200 */
[----:B------:R-:W-:Y:S02]  /*10b0*/  FSETP.NEU.FTZ.AND P2, PT, |R5|, +INF , PT ;  /* 0x7f8000000500780b */ /* 0x000fe40003f5d200 */
[----:B------:R-:W-:-:S11]  /*10c0*/  FSETP.NEU.FTZ.AND P0, PT, |R0|, +INF , PT ;  /* 0x7f8000000000780b */ /* 0x000fd60003f1d200 */
[----:B------:R-:W-:Y:S05]  /*10d0*/  @!P2 BRA !P1, `(.L_x_20) ;  /* 0x00000004002ca947 */ /* 0x000fea0004800000 */
[----:B------:R-:W-:-:S04]  /*10e0*/  LOP3.LUT P1, RZ, R0, 0x7fffffff, RZ, 0xc0, !PT ;  /* 0x7fffffff00ff7812 */ /* 0x000fc8000782c0ff */
[----:B------:R-:W-:-:S13]  /*10f0*/  PLOP3.LUT P1, PT, P2, P1, PT, 0x2f, 0xf2 ;  /* 0x0000000000f2781c */ /* 0x000fda0001722577 */
[----:B------:R-:W-:Y:S05]  /*1100*/  @P1 BRA `(.L_x_21) ;  /* 0x0000000400181947 */ /* 0x000fea0003800000 */
[----:B------:R-:W-:-:S04]  /*1110*/  LOP3.LUT P1, RZ, R17, 0x7fffffff, RZ, 0xc0, !PT ;  /* 0x7fffffff11ff7812 */ /* 0x000fc8000782c0ff */
[----:B------:R-:W-:-:S13]  /*1120*/  PLOP3.LUT P0, PT, P0, P1, PT, 0x2f, 0xf2 ;  /* 0x0000000000f2781c */ /* 0x000fda0000702577 */
[----:B------:R-:W-:Y:S05]  /*1130*/  @P0 BRA `(.L_x_22) ;  /* 0x0000000400000947 */ /* 0x000fea0003800000 */
[----:B------:R-:W-:Y:S02]  /*1140*/  ISETP.GE.AND P0, PT, R14, RZ, PT ;  /* 0x000000ff0e00720c */ /* 0x000fe40003f06270 */
[----:B------:R-:W-:-:S11]  /*1150*/  ISETP.GE.AND P1, PT, R16, RZ, PT ;  /* 0x000000ff1000720c */ /* 0x000fd60003f26270 */
[----:B------:R-:W-:Y:S01]  /*1160*/  @P0 IMAD.MOV.U32 R12, RZ, RZ, RZ ;  /* 0x000000ffff0c0224 */ /* 0x000fe200078e00ff */
[----:B------:R-:W-:Y:S01]  /*1170*/  @!P0 MOV R12, 0xffffffc0 ;  /* 0xffffffc0000c8802 */ /* 0x000fe20000000f00 */
[----:B------:R-:W-:Y:S01]  /*1180*/  @!P0 FFMA R0, R0, 1.84467440737095516160e+19, RZ ;  /* 0x5f80000000008823 */ /* 0x000fe200000000ff */
[----:B------:R-:W-:-:S03]  /*1190*/  @!P1 FFMA R17, R5, 1.84467440737095516160e+19, RZ ;  /* 0x5f80000005119823 */ /* 0x000fc600000000ff */
[----:B------:R-:W-:-:S07]  /*11a0*/  @!P1 VIADD R12, R12, 0x40 ;  /* 0x000000400c0c9836 */ /* 0x000fce0000000000 */
.L_x_18:
[----:B------:R-:W-:Y:S01]  /*11b0*/  LEA R14, R13, 0xc0800000, 0x17 ;  /* 0xc08000000d0e7811 */ /* 0x000fe200078eb8ff */
[----:B------:R-:W-:Y:S04]  /*11c0*/  BSSY.RECONVERGENT B2, `(.L_x_23) ;  /* 0x0000036000027945 */ /* 0x000fe80003800200 */
[----:B------:R-:W-:Y:S02]  /*11d0*/  IMAD.IADD R16, R17, 0x1, -R14 ;  /* 0x0000000111107824 */ /* 0x000fe400078e0a0e */
[----:B------:R-:W-:Y:S02]  /*11e0*/  VIADD R14, R18, 0xffffff81 ;  /* 0xffffff81120e7836 */ /* 0x000fe40000000000 */
[----:B------:R-:W0:Y:S01]  /*11f0*/  MUFU.RCP R17, R16 ;  /* 0x0000001000117308 */ /* 0x000e220000001000 */
[----:B------:R-:W-:Y:S01]  /*1200*/  FADD.FTZ R19, -R16, -RZ ;  /* 0x800000ff10137221 */ /* 0x000fe20000010100 */
[----:B------:R-:W-:-:S03]  /*1210*/  IMAD R0, R14, -0x800000, R0 ;  /* 0xff8000000e007824 */ /* 0x000fc600078e0200 */
[----:B0-----:R-:W-:-:S04]  /*1220*/  FFMA R18, R17, R19, 1 ;  /* 0x3f80000011127423 */ /* 0x001fc80000000013 */
[----:B------:R-:W-:-:S04]  /*1230*/  FFMA R17, R17, R18, R17 ;  /* 0x0000001211117223 */ /* 0x000fc80000000011 */
[----:B------:R-:W-:-:S04]  /*1240*/  FFMA R18, R0, R17, RZ ;  /* 0x0000001100127223 */ /* 0x000fc800000000ff */
[----:B------:R-:W-:-:S04]  /*1250*/  FFMA R20, R19, R18, R0 ;  /* 0x0000001213147223 */ /* 0x000fc80000000000 */
[----:B------:R-:W-:-:S04]  /*1260*/  FFMA R20, R17, R20, R18 ;  /* 0x0000001411147223 */ /* 0x000fc80000000012 */
[----:B------:R-:W-:Y:S01]  /*1270*/  FFMA R21, R19, R20, R0 ;  /* 0x0000001413157223 */ /* 0x000fe20000000000 */
[----:B------:R-:W-:-:S03]  /*1280*/  IADD3 R19, PT, PT, R14, 0x7f, -R13 ;  /* 0x0000007f0e137810 */ /* 0x000fc60007ffe80d */
[----:B------:R-:W-:Y:S02]  /*1290*/  FFMA R0, R17, R21, R20 ;  /* 0x0000001511007223 */ /* 0x000fe40000000014 */
[----:B------:R-:W-:-:S03]  /*12a0*/  IMAD.IADD R19, R19, 0x1, R12 ;  /* 0x0000000113137824 */ /* 0x000fc600078e020c */
[----:B------:R-:W-:-:S04]  /*12b0*/  SHF.R.U32.HI R13, RZ, 0x17, R0 ;  /* 0x00000017ff0d7819 */ /* 0x000fc80000011600 */
[----:B------:R-:W-:-:S05]  /*12c0*/  LOP3.LUT R13, R13, 0xff, RZ, 0xc0, !PT ;  /* 0x000000ff0d0d7812 */ /* 0x000fca00078ec0ff */
[----:B------:R-:W-:-:S04]  /*12d0*/  IMAD.IADD R16, R13, 0x1, R19 ;  /* 0x000000010d107824 */ /* 0x000fc800078e0213 */
[----:B------:R-:W-:-:S05]  /*12e0*/  VIADD R12, R16, 0xffffffff ;  /* 0xffffffff100c7836 */ /* 0x000fca0000000000 */
[----:B------:R-:W-:-:S13]  /*12f0*/  ISETP.GE.U32.AND P0, PT, R12, 0xfe, PT ;  /* 0x000000fe0c00780c */ /* 0x000fda0003f06070 */
[----:B------:R-:W-:Y:S05]  /*1300*/  @!P0 BRA `(.L_x_24) ;  /* 0x0000000000808947 */ /* 0x000fea0003800000 */
[----:B------:R-:W-:-:S13]  /*1310*/  ISETP.GT.AND P0, PT, R16, 0xfe, PT ;  /* 0x000000fe1000780c */ /* 0x000fda0003f04270 */
[----:B------:R-:W-:Y:S05]  /*1320*/  @P0 BRA `(.L_x_25) ;  /* 0x00000000006c0947 */ /* 0x000fea0003800000 */
[----:B------:R-:W-:-:S13]  /*1330*/  ISETP.GE.AND P0, PT, R16, 0x1, PT ;  /* 0x000000011000780c */ /* 0x000fda0003f06270 */
[----:B------:R-:W-:Y:S05]  /*1340*/  @P0 BRA `(.L_x_26) ;  /* 0x0000000000740947 */ /* 0x000fea0003800000 */
[----:B------:R-:W-:Y:S02]  /*1350*/  ISETP.GE.AND P0, PT, R16, -0x18, PT ;  /* 0xffffffe81000780c */ /* 0x000fe40003f06270 */
[----:B------:R-:W-:-:S11]  /*1360*/  LOP3.LUT R0, R0, 0x80000000, RZ, 0xc0, !PT ;  /* 0x8000000000007812 */ /* 0x000fd600078ec0ff */
[----:B------:R-:W-:Y:S05]  /*1370*/  @!P0 BRA `(.L_x_26) ;  /* 0x0000000000688947 */ /* 0x000fea0003800000 */
[CCC-:B------:R-:W-:Y:S01]  /*1380*/  FFMA.RZ R12, R17.reuse, R21.reuse, R20.reuse ;  /* 0x00000015110c7223 */ /* 0x1c0fe2000000c014 */
[C---:B------:R-:W-:Y:S02]  /*1390*/  IADD3 R14, PT, PT, R16.reuse, 0x20, RZ ;  /* 0x00000020100e7810 */ /* 0x040fe40007ffe0ff */
[----:B------:R-:W-:Y:S02]  /*13a0*/  ISETP.NE.AND P2, PT, R16, RZ, PT ;  /* 0x000000ff1000720c */ /* 0x000fe40003f45270 */
[----:B------:R-:W-:Y:S01]  /*13b0*/  LOP3.LUT R13, R12, 0x7fffff, RZ, 0xc0, !PT ;  /* 0x007fffff0c0d7812 */ /* 0x000fe200078ec0ff */
[CCC-:B------:R-:W-:Y:S01]  /*13c0*/  FFMA.RP R12, R17.reuse, R21.reuse, R20.reuse ;  /* 0x00000015110c7223 */ /* 0x1c0fe20000008014 */
[----:B------:R-:W-:Y:S01]  /*13d0*/  FFMA.RM R17, R17, R21, R20 ;  /* 0x0000001511117223 */ /* 0x000fe20000004014 */
[----:B------:R-:W-:Y:S01]  /*13e0*/  ISETP.NE.AND P1, PT, R16, RZ, PT ;  /* 0x000000ff1000720c */ /* 0x000fe20003f25270 */
[----:B------:R-:W-:Y:S01]  /*13f0*/  IMAD.MOV R16, RZ, RZ, -R16 ;  /* 0x000000ffff107224 */ /* 0x000fe200078e0a10 */
[----:B------:R-:W-:-:S02]  /*1400*/  LOP3.LUT R13, R13, 0x800000, RZ, 0xfc, !PT ;  /* 0x008000000d0d7812 */ /* 0x000fc400078efcff */
[----:B------:R-:W-:Y:S02]  /*1410*/  FSETP.NEU.FTZ.AND P0, PT, R12, R17, PT ;  /* 0x000000110c00720b */ /* 0x000fe40003f1d000 */
[----:B------:R-:W-:Y:S02]  /*1420*/  SHF.L.U32 R14, R13, R14, RZ ;  /* 0x0000000e0d0e7219 */ /* 0x000fe400000006ff */
[----:B------:R-:W-:Y:S02]  /*1430*/  SEL R12, R16, RZ, P2 ;  /* 0x000000ff100c7207 */ /* 0x000fe40001000000 */
[----:B------:R-:W-:Y:S02]  /*1440*/  ISETP.NE.AND P1, PT, R14, RZ, P1 ;  /* 0x000000ff0e00720c */ /* 0x000fe40000f25270 */
[----:B------:R-:W-:Y:S02]  /*1450*/  SHF.R.U32.HI R12, RZ, R12, R13 ;  /* 0x0000000cff0c7219 */ /* 0x000fe4000001160d */
[----:B------:R-:W-:-:S02]  /*1460*/  PLOP3.LUT P0, PT, P0, P1, PT, 0xf8, 0x8f ;  /* 0x00000000008f781c */ /* 0x000fc40000703f70 */
[----:B------:R-:W-:Y:S02]  /*1470*/  SHF.R.U32.HI R14, RZ, 0x1, R12 ;  /* 0x00000001ff0e7819 */ /* 0x000fe4000001160c */
[----:B------:R-:W-:-:S04]  /*1480*/  SEL R13, RZ, 0x1, !P0 ;  /* 0x00000001ff0d7807 */ /* 0x000fc80004000000 */
[----:B------:R-:W-:-:S04]  /*1490*/  LOP3.LUT R13, R13, 0x1, R14, 0xf8, !PT ;  /* 0x000000010d0d7812 */ /* 0x000fc800078ef80e */
[----:B------:R-:W-:-:S05]  /*14a0*/  LOP3.LUT R13, R13, R12, RZ, 0xc0, !PT ;  /* 0x0000000c0d0d7212 */ /* 0x000fca00078ec0ff */
[----:B------:R-:W-:-:S05]  /*14b0*/  IMAD.IADD R13, R14, 0x1, R13 ;  /* 0x000000010e0d7824 */ /* 0x000fca00078e020d */
[----:B------:R-:W-:Y:S01]  /*14c0*/  LOP3.LUT R0, R13, R0, RZ, 0xfc, !PT ;  /* 0x000000000d007212 */ /* 0x000fe200078efcff */
[----:B------:R-:W-:Y:S06]  /*14d0*/  BRA `(.L_x_26) ;  /* 0x0000000000107947 */ /* 0x000fec0003800000 */
.L_x_25:
[----:B------:R-:W-:-:S04]  /*14e0*/  LOP3.LUT R0, R0, 0x80000000, RZ, 0xc0, !PT ;  /* 0x8000000000007812 */ /* 0x000fc800078ec0ff */
[----:B------:R-:W-:Y:S01]  /*14f0*/  LOP3.LUT R0, R0, 0x7f800000, RZ, 0xfc, !PT ;  /* 0x7f80000000007812 */ /* 0x000fe200078efcff */
[----:B------:R-:W-:Y:S06]  /*1500*/  BRA `(.L_x_26) ;  /* 0x0000000000047947 */ /* 0x000fec0003800000 */
.L_x_24:
[----:B------:R-:W-:-:S07]  /*1510*/  IMAD R0, R19, 0x800000, R0 ;  /* 0x0080000013007824 */ /* 0x000fce00078e0200 */
.L_x_26:
[----:B------:R-:W-:Y:S05]  /*1520*/  BSYNC.RECONVERGENT B2 ;  /* 0x0000000000027941 */ /* 0x000fea0003800200 */
.L_x_23:
[----:B------:R-:W-:Y:S05]  /*1530*/  BRA `(.L_x_27) ;  /* 0x0000000000207947 */ /* 0x000fea0003800000 */
.L_x_22:
[----:B------:R-:W-:-:S04]  /*1540*/  LOP3.LUT R0, R17, 0x80000000, R0, 0x48, !PT ;  /* 0x8000000011007812 */ /* 0x000fc800078e4800 */
[----:B------:R-:W-:Y:S01]  /*1550*/  LOP3.LUT R0, R0, 0x7f800000, RZ, 0xfc, !PT ;  /* 0x7f80000000007812 */ /* 0x000fe200078efcff */
[----:B------:R-:W-:Y:S06]  /*1560*/  BRA `(.L_x_27) ;  /* 0x0000000000147947 */ /* 0x000fec0003800000 */
.L_x_21:
[----:B------:R-:W-:Y:S01]  /*1570*/  LOP3.LUT R0, R17, 0x80000000, R0, 0x48, !PT ;  /* 0x8000000011007812 */ /* 0x000fe200078e4800 */
[----:B------:R-:W-:Y:S06]  /*1580*/  BRA `(.L_x_27) ;  /* 0x00000000000c7947 */ /* 0x000fec0003800000 */
.L_x_20:
[----:B------:R-:W0:Y:S01]  /*1590*/  MUFU.RSQ R0, -QNAN ;  /* 0xffc0000000007908 */ /* 0x000e220000001400 */
[----:B------:R-:W-:Y:S05]  /*15a0*/  BRA `(.L_x_27) ;  /* 0x0000000000047947 */ /* 0x000fea0003800000 */
.L_x_19:
[----:B------:R-:W-:-:S07]  /*15b0*/  FADD.FTZ R0, R0, R5 ;  /* 0x0000000500007221 */ /* 0x000fce0000010000 */
.L_x_27:
[----:B------:R-:W-:Y:S05]  /*15c0*/  BSYNC.RECONVERGENT B1 ;  /* 0x0000000000017941 */ /* 0x000fea0003800200 */
.L_x_17:
[----:B------:R-:W-:Y:S02]  /*15d0*/  IMAD.MOV.U32 R12, RZ, RZ, R8 ;  /* 0x000000ffff0c7224 */ /* 0x000fe400078e0008 */
[----:B------:R-:W-:-:S04]  /*15e0*/  IMAD.MOV.U32 R13, RZ, RZ, 0x0 ;  /* 0x00000000ff0d7424 */ /* 0x000fc800078e00ff */
[----:B0-----:R-:W-:Y:S05]  /*15f0*/  RET.REL.NODEC R12 `(_Z13kernel_updateP6float4S0_S0_S0_Pfm) ;  /* 0xffffffe80c807950 */ /* 0x001fea0003c3ffff */
.L_x_28:
[----:B------:R-:W-:-:S00]  /*1600*/  BRA `(.L_x_28) ;  /* 0xfffffffc00fc7947 */ /* 0x000fc0000383ffff */
[----:B------:R-:W-:-:S00]  /*1610*/  NOP ;  /* 0x0000000000007918 */ /* 0x000fc00000000000 */
        /* <DEDUP_REMOVED lines=14> */
.L_x_31:


//--------------------- .nv.shared.reserved.0     --------------------------
	.section	.nv.shared.reserved.0,"aw",@nobits
	.weak		__nv_reservedSMEM_offset_0_alias
	.size		__nv_reservedSMEM_offset_0_alias, 0, 64
	.other		__nv_reservedSMEM_offset_0_alias,@"STO_CUDA_RESERVED_SHARED STV_DEFAULT"
__nv_reservedSMEM_offset_0_alias:
	.zero		0
	.zero		64


//--------------------- .nv.constant0._Z13kernel_updateP6float4S0_S0_S0_Pfm --------------------------
	.section	.nv.constant0._Z13kernel_updateP6float4S0_S0_S0_Pfm,"a",@progbits
	.sectionflags	@""
	.align	4
.nv.constant0._Z13kernel_updateP6float4S0_S0_S0_Pfm:
	.zero		944


//--------------------- SYMBOLS --------------------------

	.type		.nv.reservedSmem.offset0,@object
	.size		.nv.reservedSmem.offset0,0x4
